//
// Generated by NVIDIA NVVM Compiler
//
// Compiler Build ID: CL-36424714
// Cuda compilation tools, release 13.0, V13.0.88
// Based on NVVM 20.0.0
//

.version 9.0
.target sm_100
.address_size 64

	// .globl	_Z8mykernelPiS_S_

.visible .entry _Z8mykernelPiS_S_(
	.param .u64 .ptr .align 1 _Z8mykernelPiS_S__param_0,
	.param .u64 .ptr .align 1 _Z8mykernelPiS_S__param_1,
	.param .u64 .ptr .align 1 _Z8mykernelPiS_S__param_2
)
{
	.reg .b32 	%r<4>;
	.reg .b64 	%rd<7>;

	ld.param.u64 	%rd1, [_Z8mykernelPiS_S__param_0];
	ld.param.u64 	%rd2, [_Z8mykernelPiS_S__param_1];
	ld.param.u64 	%rd3, [_Z8mykernelPiS_S__param_2];
	cvta.to.global.u64 	%rd4, %rd3;
	cvta.to.global.u64 	%rd5, %rd2;
	cvta.to.global.u64 	%rd6, %rd1;
	ld.global.u32 	%r1, [%rd6];
	ld.global.u32 	%r2, [%rd5];
	add.s32 	%r3, %r2, %r1;
	st.global.u32 	[%rd4], %r3;
	ret;

}


// ===== COMPILED SASS (sm_100) =====

	.target	sm_100

	.elftype	@"ET_EXEC"


//--------------------- .note.nv.tkinfo           --------------------------
	.section	.note.nv.tkinfo,"",@"SHT_NOTE"
	.sectionflags	@"SHF_NOTE_NV_TKINFO"
	.tkinfo
        /*0018*/ 	.word	0x00000002
        /*0030*/ 	.string	""
        /*0030*/ 	.string	"ptxas"
        /*0030*/ 	.string	"Cuda compilation tools, release 13.0, V13.0.88"
        /*0030*/ 	.string	"Build cuda_13.0.r13.0/compiler.36424714_0"
        /*0030*/ 	.string	"-arch sm_100 -m 64 "



//--------------------- .note.nv.cuinfo           --------------------------
	.section	.note.nv.cuinfo,"",@"SHT_NOTE"
	.sectionflags	@"SHF_NOTE_NV_CUINFO"
        /*0018*/ 	.short	0x0002
        /*001a*/ 	.short	0x0064
        /*001c*/ 	.short	0x0082
	.zero		2


//--------------------- .nv.info                  --------------------------
	.section	.nv.info,"",@"SHT_CUDA_INFO"
	.align	4


	//----- nvinfo : EIATTR_REGCOUNT
	.align		4
        /*0000*/ 	.byte	0x04, 0x2f
        /*0002*/ 	.short	(.L_1 - .L_0)
	.align		4
.L_0:
        /*0004*/ 	.word	index@(_Z8mykernelPiS_S_)
        /*0008*/ 	.word	0x0000000c


	//----- nvinfo : EIATTR_FRAME_SIZE
	.align		4
.L_1:
        /*000c*/ 	.byte	0x04, 0x11
        /*000e*/ 	.short	(.L_3 - .L_2)
	.align		4
.L_2:
        /*0010*/ 	.word	index@(_Z8mykernelPiS_S_)
        /*0014*/ 	.word	0x00000000


	//----- nvinfo : EIATTR_MIN_STACK_SIZE
	.align		4
.L_3:
        /*0018*/ 	.byte	0x04, 0x12
        /*001a*/ 	.short	(.L_5 - .L_4)
	.align		4
.L_4:
        /*001c*/ 	.word	index@(_Z8mykernelPiS_S_)
        /*0020*/ 	.word	0x00000000
.L_5:


//--------------------- .nv.compat                --------------------------
	.section	.nv.compat,"",@"SHT_CUDA_COMPAT_INFO"
	.align	4
        /*0000*/ 	.byte	0x02, 0x09, 0x00, 0x00, 0x02, 0x02, 0x01, 0x00, 0x02, 0x05, 0x05, 0x00, 0x03, 0x07, 0x01, 0x01
        /*0010*/ 	.byte	0x02, 0x03, 0x00, 0x00, 0x02, 0x06, 0x01, 0x00, 0x04, 0x0b, 0x08, 0x00, 0x09, 0x00, 0x00, 0x00
        /*0020*/ 	.byte	0x00, 0x00, 0x00, 0x00


//--------------------- .nv.info._Z8mykernelPiS_S_ --------------------------
	.section	.nv.info._Z8mykernelPiS_S_,"",@"SHT_CUDA_INFO"
	.sectionflags	@""
	.align	4


	//----- nvinfo : EIATTR_CUDA_API_VERSION
	.align		4
        /*0000*/ 	.byte	0x04, 0x37
        /*0002*/ 	.short	(.L_7 - .L_6)
.L_6:
        /*0004*/ 	.word	0x00000082


	//----- nvinfo : EIATTR_KPARAM_INFO
	.align		4
.L_7:
        /*0008*/ 	.byte	0x04, 0x17
        /*000a*/ 	.short	(.L_9 - .L_8)
.L_8:
        /*000c*/ 	.word	0x00000000
        /*0010*/ 	.short	0x0002
        /*0012*/ 	.short	0x0010
        /*0014*/ 	.byte	0x00, 0xf5, 0x21, 0x00


	//----- nvinfo : EIATTR_KPARAM_INFO
	.align		4
.L_9:
        /*0018*/ 	.byte	0x04, 0x17
        /*001a*/ 	.short	(.L_11 - .L_10)
.L_10:
        /*001c*/ 	.word	0x00000000
        /*0020*/ 	.short	0x0001
        /*0022*/ 	.short	0x0008
        /*0024*/ 	.byte	0x00, 0xf5, 0x21, 0x00


	//----- nvinfo : EIATTR_KPARAM_INFO
	.align		4
.L_11:
        /*0028*/ 	.byte	0x04, 0x17
        /*002a*/ 	.short	(.L_13 - .L_12)
.L_12:
        /*002c*/ 	.word	0x00000000
        /*0030*/ 	.short	0x0000
        /*0032*/ 	.short	0x0000
        /*0034*/ 	.byte	0x00, 0xf5, 0x21, 0x00


	//----- nvinfo : EIATTR_SPARSE_MMA_MASK
	.align		4
.L_13:
        /*0038*/ 	.byte	0x03, 0x50
        /*003a*/ 	.short	0x0000


	//----- nvinfo : EIATTR_MAXREG_COUNT
	.align		4
        /*003c*/ 	.byte	0x03, 0x1b
        /*003e*/ 	.short	0x00ff


	//----- nvinfo : EIATTR_MERCURY_ISA_VERSION
	.align		4
        /*0040*/ 	.byte	0x03, 0x5f
        /*0042*/ 	.short	0x0101


	//----- nvinfo : EIATTR_VRC_CTA_INIT_COUNT
	.align		4
        /*0044*/ 	.byte	0x02, 0x4a
	.zero		1
	.zero		1


	//----- nvinfo : EIATTR_EXIT_INSTR_OFFSETS
	.align		4
        /*0048*/ 	.byte	0x04, 0x1c
        /*004a*/ 	.short	(.L_15 - .L_14)


	//   ....[0]....
.L_14:
        /*004c*/ 	.word	0x00000090


	//----- nvinfo : EIATTR_CBANK_PARAM_SIZE
	.align		4
.L_15:
        /*0050*/ 	.byte	0x03, 0x19
        /*0052*/ 	.short	0x0018


	//----- nvinfo : EIATTR_PARAM_CBANK
	.align		4
        /*0054*/ 	.byte	0x04, 0x0a
        /*0056*/ 	.short	(.L_17 - .L_16)
	.align		4
.L_16:
        /*0058*/ 	.word	index@(.nv.constant0._Z8mykernelPiS_S_)
        /*005c*/ 	.short	0x0380
        /*005e*/ 	.short	0x0018


	//----- nvinfo : EIATTR_SW_WAR
	.align		4
.L_17:
        /*0060*/ 	.byte	0x04, 0x36
        /*0062*/ 	.short	(.L_19 - .L_18)
.L_18:
        /*0064*/ 	.word	0x00000008
.L_19:


//--------------------- .nv.callgraph             --------------------------
	.section	.nv.callgraph,"",@"SHT_CUDA_CALLGRAPH"
	.align	4
	.sectionentsize	8
	.align		4
        /*0000*/ 	.word	0x00000000
	.align		4
        /*0004*/ 	.word	0xffffffff
	.align		4
        /*0008*/ 	.word	0x00000000
	.align		4
        /*000c*/ 	.word	0xfffffffe
	.align		4
        /*0010*/ 	.word	0x00000000
	.align		4
        /*0014*/ 	.word	0xfffffffd
	.align		4
        /*0018*/ 	.word	0x00000000
	.align		4
        /*001c*/ 	.word	0xfffffffc


//--------------------- .text._Z8mykernelPiS_S_   --------------------------
	.section	.text._Z8mykernelPiS_S_,"ax",@progbits
	.align	128
        .global         _Z8mykernelPiS_S_
        .type           _Z8mykernelPiS_S_,@function
        .size           _Z8mykernelPiS_S_,(.L_x_1 - _Z8mykernelPiS_S_)
        .other          _Z8mykernelPiS_S_,@"STO_CUDA_ENTRY STV_DEFAULT"
_Z8mykernelPiS_S_:
.text._Z8mykernelPiS_S_:
[----:B------:R-:W-:Y:S08]  /*0000*/  LDC R1, c[0x0][0x37c] ;  /* 0x0000df00ff017b82 */ /* 0x000ff00000000800 */
[----:B------:R-:W0:Y:S01]  /*0010*/  LDC.64 R2, c[0x0][0x380] ;  /* 0x0000e000ff027b82 */ /* 0x000e220000000a00 */
[----:B------:R-:W0:Y:S07]  /*0020*/  LDCU.64 UR4, c[0x0][0x358] ;  /* 0x00006b00ff0477ac */ /* 0x000e2e0008000a00 */
[----:B------:R-:W1:Y:S01]  /*0030*/  LDC.64 R4, c[0x0][0x388] ;  /* 0x0000e200ff047b82 */ /* 0x000e620000000a00 */
[----:B0-----:R-:W2:Y:S04]  /*0040*/  LDG.E R2, desc[UR4][R2.64] ;  /* 0x0000000402027981 */ /* 0x001ea8000c1e1900 */
[----:B-1----:R-:W2:Y:S03]  /*0050*/  LDG.E R5, desc[UR4][R4.64] ;  /* 0x0000000404057981 */ /* 0x002ea6000c1e1900 */
[----:B------:R-:W0:Y:S01]  /*0060*/  LDC.64 R6, c[0x0][0x390] ;  /* 0x0000e400ff067b82 */ /* 0x000e220000000a00 */
[----:B--2---:R-:W-:-:S05]  /*0070*/  IADD3 R9, PT, PT, R2, R5, RZ ;  /* 0x0000000502097210 */ /* 0x004fca0007ffe0ff */
[----:B0-----:R-:W-:Y:S01]  /*0080*/  STG.E desc[UR4][R6.64], R9 ;  /* 0x0000000906007986 */ /* 0x001fe2000c101904 */
[----:B------:R-:W-:Y:S05]  /*0090*/  EXIT ;  /* 0x000000000000794d */ /* 0x000fea0003800000 */
.L_x_0:
[----:B------:R-:W-:-:S00]  /*00a0*/  BRA `(.L_x_0) ;  /* 0xfffffffc00fc7947 */ /* 0x000fc0000383ffff */
[----:B------:R-:W-:-:S00]  /*00b0*/  NOP ;  /* 0x0000000000007918 */ /* 0x000fc00000000000 */
        /* <DEDUP_REMOVED lines=12> */
.L_x_1:


//--------------------- .nv.shared.reserved.0     --------------------------
	.section	.nv.shared.reserved.0,"aw",@nobits
	.weak		__nv_reservedSMEM_offset_0_alias
	.size		__nv_reservedSMEM_offset_0_alias, 0, 64
	.other		__nv_reservedSMEM_offset_0_alias,@"STO_CUDA_RESERVED_SHARED STV_DEFAULT"
__nv_reservedSMEM_offset_0_alias:
	.zero		0
	.zero		64


//--------------------- .nv.constant0._Z8mykernelPiS_S_ --------------------------
	.section	.nv.constant0._Z8mykernelPiS_S_,"a",@progbits
	.sectionflags	@""
	.align	4
.nv.constant0._Z8mykernelPiS_S_:
	.zero		920


//--------------------- SYMBOLS --------------------------

	.type		.nv.reservedSmem.offset0,@object
	.size		.nv.reservedSmem.offset0,0x4
